//
// Generated by NVIDIA NVVM Compiler
//
// Compiler Build ID: CL-36424714
// Cuda compilation tools, release 13.0, V13.0.88
// Based on NVVM 20.0.0
//

.version 9.0
.target sm_100
.address_size 64

	// .globl	_Z8multiplyPfS_S_i

.visible .entry _Z8multiplyPfS_S_i(
	.param .u64 .ptr .align 1 _Z8multiplyPfS_S_i_param_0,
	.param .u64 .ptr .align 1 _Z8multiplyPfS_S_i_param_1,
	.param .u64 .ptr .align 1 _Z8multiplyPfS_S_i_param_2,
	.param .u32 _Z8multiplyPfS_S_i_param_3
)
{
	.reg .pred 	%p<12>;
	.reg .b32 	%r<81>;
	.reg .b32 	%f<55>;
	.reg .b64 	%rd<48>;

	ld.param.u64 	%rd6, [_Z8multiplyPfS_S_i_param_0];
	ld.param.u64 	%rd7, [_Z8multiplyPfS_S_i_param_1];
	ld.param.u64 	%rd5, [_Z8multiplyPfS_S_i_param_2];
	ld.param.u32 	%r44, [_Z8multiplyPfS_S_i_param_3];
	cvta.to.global.u64 	%rd1, %rd7;
	cvta.to.global.u64 	%rd2, %rd6;
	mov.u32 	%r45, %tid.x;
	mov.u32 	%r46, %ctaid.x;
	mov.u32 	%r47, %ntid.x;
	mad.lo.s32 	%r1, %r46, %r47, %r45;
	mov.u32 	%r2, %tid.y;
	mov.u32 	%r48, %ctaid.y;
	mov.u32 	%r49, %ntid.y;
	mul.lo.s32 	%r3, %r48, %r49;
	add.s32 	%r50, %r3, %r2;
	max.s32 	%r51, %r1, %r50;
	setp.ge.s32 	%p1, %r51, %r44;
	setp.lt.s32 	%p2, %r44, 1;
	or.pred  	%p3, %p1, %p2;
	@%p3 bra 	$L__BB0_12;
	cvta.to.global.u64 	%rd8, %rd5;
	mul.lo.s32 	%r5, %r44, %r1;
	add.s32 	%r53, %r5, %r50;
	mul.wide.s32 	%rd9, %r53, 4;
	add.s64 	%rd3, %rd8, %rd9;
	ld.global.f32 	%f52, [%rd3];
	and.b32  	%r6, %r44, 7;
	setp.lt.u32 	%p4, %r44, 8;
	mov.b32 	%r79, 0;
	@%p4 bra 	$L__BB0_4;
	and.b32  	%r79, %r44, 2147483640;
	neg.s32 	%r77, %r79;
	add.s32 	%r54, %r2, %r44;
	add.s32 	%r76, %r54, %r3;
	shl.b32 	%r10, %r44, 3;
	shl.b32 	%r55, %r44, 1;
	add.s32 	%r75, %r50, %r55;
	mad.lo.s32 	%r74, %r44, 3, %r50;
	shl.b32 	%r56, %r44, 2;
	add.s32 	%r73, %r50, %r56;
	mad.lo.s32 	%r72, %r44, 5, %r50;
	mad.lo.s32 	%r71, %r44, 6, %r50;
	mad.lo.s32 	%r70, %r44, 7, %r50;
	add.s64 	%rd4, %rd2, 16;
	mov.u32 	%r68, %r5;
	mov.u32 	%r69, %r50;
$L__BB0_3:
	.pragma "nounroll";
	mul.wide.s32 	%rd10, %r68, 4;
	add.s64 	%rd11, %rd4, %rd10;
	ld.global.f32 	%f9, [%rd11+-16];
	mul.wide.u32 	%rd12, %r69, 4;
	add.s64 	%rd13, %rd1, %rd12;
	ld.global.f32 	%f10, [%rd13];
	fma.rn.f32 	%f11, %f9, %f10, %f52;
	st.global.f32 	[%rd3], %f11;
	ld.global.f32 	%f12, [%rd11+-12];
	mul.wide.u32 	%rd14, %r76, 4;
	add.s64 	%rd15, %rd1, %rd14;
	ld.global.f32 	%f13, [%rd15];
	fma.rn.f32 	%f14, %f12, %f13, %f11;
	st.global.f32 	[%rd3], %f14;
	ld.global.f32 	%f15, [%rd11+-8];
	mul.wide.u32 	%rd16, %r75, 4;
	add.s64 	%rd17, %rd1, %rd16;
	ld.global.f32 	%f16, [%rd17];
	fma.rn.f32 	%f17, %f15, %f16, %f14;
	st.global.f32 	[%rd3], %f17;
	ld.global.f32 	%f18, [%rd11+-4];
	mul.wide.u32 	%rd18, %r74, 4;
	add.s64 	%rd19, %rd1, %rd18;
	ld.global.f32 	%f19, [%rd19];
	fma.rn.f32 	%f20, %f18, %f19, %f17;
	st.global.f32 	[%rd3], %f20;
	ld.global.f32 	%f21, [%rd11];
	mul.wide.u32 	%rd20, %r73, 4;
	add.s64 	%rd21, %rd1, %rd20;
	ld.global.f32 	%f22, [%rd21];
	fma.rn.f32 	%f23, %f21, %f22, %f20;
	st.global.f32 	[%rd3], %f23;
	ld.global.f32 	%f24, [%rd11+4];
	mul.wide.u32 	%rd22, %r72, 4;
	add.s64 	%rd23, %rd1, %rd22;
	ld.global.f32 	%f25, [%rd23];
	fma.rn.f32 	%f26, %f24, %f25, %f23;
	st.global.f32 	[%rd3], %f26;
	ld.global.f32 	%f27, [%rd11+8];
	mul.wide.u32 	%rd24, %r71, 4;
	add.s64 	%rd25, %rd1, %rd24;
	ld.global.f32 	%f28, [%rd25];
	fma.rn.f32 	%f29, %f27, %f28, %f26;
	st.global.f32 	[%rd3], %f29;
	ld.global.f32 	%f30, [%rd11+12];
	mul.wide.u32 	%rd26, %r70, 4;
	add.s64 	%rd27, %rd1, %rd26;
	ld.global.f32 	%f31, [%rd27];
	fma.rn.f32 	%f52, %f30, %f31, %f29;
	st.global.f32 	[%rd3], %f52;
	add.s32 	%r77, %r77, 8;
	add.s32 	%r76, %r76, %r10;
	add.s32 	%r75, %r75, %r10;
	add.s32 	%r74, %r74, %r10;
	add.s32 	%r73, %r73, %r10;
	add.s32 	%r72, %r72, %r10;
	add.s32 	%r71, %r71, %r10;
	add.s32 	%r70, %r70, %r10;
	add.s32 	%r69, %r69, %r10;
	add.s32 	%r68, %r68, 8;
	setp.ne.s32 	%p5, %r77, 0;
	@%p5 bra 	$L__BB0_3;
$L__BB0_4:
	setp.eq.s32 	%p6, %r6, 0;
	@%p6 bra 	$L__BB0_12;
	and.b32  	%r38, %r44, 3;
	setp.lt.u32 	%p7, %r6, 4;
	@%p7 bra 	$L__BB0_7;
	add.s32 	%r57, %r79, %r5;
	mul.wide.s32 	%rd28, %r57, 4;
	add.s64 	%rd29, %rd2, %rd28;
	ld.global.f32 	%f32, [%rd29];
	mad.lo.s32 	%r58, %r79, %r44, %r50;
	mul.wide.u32 	%rd30, %r58, 4;
	add.s64 	%rd31, %rd1, %rd30;
	ld.global.f32 	%f33, [%rd31];
	fma.rn.f32 	%f34, %f32, %f33, %f52;
	st.global.f32 	[%rd3], %f34;
	ld.global.f32 	%f35, [%rd29+4];
	add.s32 	%r59, %r58, %r44;
	mul.wide.u32 	%rd32, %r59, 4;
	add.s64 	%rd33, %rd1, %rd32;
	ld.global.f32 	%f36, [%rd33];
	fma.rn.f32 	%f37, %f35, %f36, %f34;
	st.global.f32 	[%rd3], %f37;
	ld.global.f32 	%f38, [%rd29+8];
	add.s32 	%r60, %r59, %r44;
	mul.wide.u32 	%rd34, %r60, 4;
	add.s64 	%rd35, %rd1, %rd34;
	ld.global.f32 	%f39, [%rd35];
	fma.rn.f32 	%f40, %f38, %f39, %f37;
	st.global.f32 	[%rd3], %f40;
	ld.global.f32 	%f41, [%rd29+12];
	add.s32 	%r61, %r60, %r44;
	mul.wide.u32 	%rd36, %r61, 4;
	add.s64 	%rd37, %rd1, %rd36;
	ld.global.f32 	%f42, [%rd37];
	fma.rn.f32 	%f52, %f41, %f42, %f40;
	st.global.f32 	[%rd3], %f52;
	add.s32 	%r79, %r79, 4;
$L__BB0_7:
	setp.eq.s32 	%p8, %r38, 0;
	@%p8 bra 	$L__BB0_12;
	setp.eq.s32 	%p9, %r38, 1;
	@%p9 bra 	$L__BB0_10;
	add.s32 	%r62, %r79, %r5;
	mul.wide.s32 	%rd38, %r62, 4;
	add.s64 	%rd39, %rd2, %rd38;
	ld.global.f32 	%f43, [%rd39];
	mad.lo.s32 	%r63, %r79, %r44, %r50;
	mul.wide.u32 	%rd40, %r63, 4;
	add.s64 	%rd41, %rd1, %rd40;
	ld.global.f32 	%f44, [%rd41];
	fma.rn.f32 	%f45, %f43, %f44, %f52;
	st.global.f32 	[%rd3], %f45;
	ld.global.f32 	%f46, [%rd39+4];
	add.s32 	%r64, %r63, %r44;
	mul.wide.u32 	%rd42, %r64, 4;
	add.s64 	%rd43, %rd1, %rd42;
	ld.global.f32 	%f47, [%rd43];
	fma.rn.f32 	%f52, %f46, %f47, %f45;
	st.global.f32 	[%rd3], %f52;
	add.s32 	%r79, %r79, 2;
$L__BB0_10:
	and.b32  	%r65, %r44, 1;
	setp.eq.b32 	%p10, %r65, 1;
	not.pred 	%p11, %p10;
	@%p11 bra 	$L__BB0_12;
	add.s32 	%r66, %r79, %r5;
	mul.wide.s32 	%rd44, %r66, 4;
	add.s64 	%rd45, %rd2, %rd44;
	ld.global.f32 	%f48, [%rd45];
	mad.lo.s32 	%r67, %r79, %r44, %r50;
	mul.wide.u32 	%rd46, %r67, 4;
	add.s64 	%rd47, %rd1, %rd46;
	ld.global.f32 	%f49, [%rd47];
	fma.rn.f32 	%f50, %f48, %f49, %f52;
	st.global.f32 	[%rd3], %f50;
$L__BB0_12:
	ret;

}


// ===== COMPILED SASS (sm_100) =====

	.target	sm_100

	.elftype	@"ET_EXEC"


//--------------------- .note.nv.tkinfo           --------------------------
	.section	.note.nv.tkinfo,"",@"SHT_NOTE"
	.sectionflags	@"SHF_NOTE_NV_TKINFO"
	.tkinfo
        /*0018*/ 	.word	0x00000002
        /*0030*/ 	.string	""
        /*0030*/ 	.string	"ptxas"
        /*0030*/ 	.string	"Cuda compilation tools, release 13.0, V13.0.88"
        /*0030*/ 	.string	"Build cuda_13.0.r13.0/compiler.36424714_0"
        /*0030*/ 	.string	"-arch sm_100 -m 64 "



//--------------------- .note.nv.cuinfo           --------------------------
	.section	.note.nv.cuinfo,"",@"SHT_NOTE"
	.sectionflags	@"SHF_NOTE_NV_CUINFO"
        /*0018*/ 	.short	0x0002
        /*001a*/ 	.short	0x0064
        /*001c*/ 	.short	0x0082
	.zero		2


//--------------------- .nv.info                  --------------------------
	.section	.nv.info,"",@"SHT_CUDA_INFO"
	.align	4


	//----- nvinfo : EIATTR_REGCOUNT
	.align		4
        /*0000*/ 	.byte	0x04, 0x2f
        /*0002*/ 	.short	(.L_1 - .L_0)
	.align		4
.L_0:
        /*0004*/ 	.word	index@(_Z8multiplyPfS_S_i)
        /*0008*/ 	.word	0x00000020


	//----- nvinfo : EIATTR_FRAME_SIZE
	.align		4
.L_1:
        /*000c*/ 	.byte	0x04, 0x11
        /*000e*/ 	.short	(.L_3 - .L_2)
	.align		4
.L_2:
        /*0010*/ 	.word	index@(_Z8multiplyPfS_S_i)
        /*0014*/ 	.word	0x00000000


	//----- nvinfo : EIATTR_MIN_STACK_SIZE
	.align		4
.L_3:
        /*0018*/ 	.byte	0x04, 0x12
        /*001a*/ 	.short	(.L_5 - .L_4)
	.align		4
.L_4:
        /*001c*/ 	.word	index@(_Z8multiplyPfS_S_i)
        /*0020*/ 	.word	0x00000000
.L_5:


//--------------------- .nv.compat                --------------------------
	.section	.nv.compat,"",@"SHT_CUDA_COMPAT_INFO"
	.align	4
        /*0000*/ 	.byte	0x02, 0x09, 0x00, 0x00, 0x02, 0x02, 0x01, 0x00, 0x02, 0x05, 0x05, 0x00, 0x03, 0x07, 0x01, 0x01
        /*0010*/ 	.byte	0x02, 0x03, 0x00, 0x00, 0x02, 0x06, 0x01, 0x00, 0x04, 0x0b, 0x08, 0x00, 0x09, 0x00, 0x00, 0x00
        /*0020*/ 	.byte	0x00, 0x00, 0x00, 0x00


//--------------------- .nv.info._Z8multiplyPfS_S_i --------------------------
	.section	.nv.info._Z8multiplyPfS_S_i,"",@"SHT_CUDA_INFO"
	.sectionflags	@""
	.align	4


	//----- nvinfo : EIATTR_CUDA_API_VERSION
	.align		4
        /*0000*/ 	.byte	0x04, 0x37
        /*0002*/ 	.short	(.L_7 - .L_6)
.L_6:
        /*0004*/ 	.word	0x00000082


	//----- nvinfo : EIATTR_KPARAM_INFO
	.align		4
.L_7:
        /*0008*/ 	.byte	0x04, 0x17
        /*000a*/ 	.short	(.L_9 - .L_8)
.L_8:
        /*000c*/ 	.word	0x00000000
        /*0010*/ 	.short	0x0003
        /*0012*/ 	.short	0x0018
        /*0014*/ 	.byte	0x00, 0xf0, 0x11, 0x00


	//----- nvinfo : EIATTR_KPARAM_INFO
	.align		4
.L_9:
        /*0018*/ 	.byte	0x04, 0x17
        /*001a*/ 	.short	(.L_11 - .L_10)
.L_10:
        /*001c*/ 	.word	0x00000000
        /*0020*/ 	.short	0x0002
        /*0022*/ 	.short	0x0010
        /*0024*/ 	.byte	0x00, 0xf5, 0x21, 0x00


	//----- nvinfo : EIATTR_KPARAM_INFO
	.align		4
.L_11:
        /*0028*/ 	.byte	0x04, 0x17
        /*002a*/ 	.short	(.L_13 - .L_12)
.L_12:
        /*002c*/ 	.word	0x00000000
        /*0030*/ 	.short	0x0001
        /*0032*/ 	.short	0x0008
        /*0034*/ 	.byte	0x00, 0xf5, 0x21, 0x00


	//----- nvinfo : EIATTR_KPARAM_INFO
	.align		4
.L_13:
        /*0038*/ 	.byte	0x04, 0x17
        /*003a*/ 	.short	(.L_15 - .L_14)
.L_14:
        /*003c*/ 	.word	0x00000000
        /*0040*/ 	.short	0x0000
        /*0042*/ 	.short	0x0000
        /*0044*/ 	.byte	0x00, 0xf5, 0x21, 0x00


	//----- nvinfo : EIATTR_SPARSE_MMA_MASK
	.align		4
.L_15:
        /*0048*/ 	.byte	0x03, 0x50
        /*004a*/ 	.short	0x0000


	//----- nvinfo : EIATTR_MAXREG_COUNT
	.align		4
        /*004c*/ 	.byte	0x03, 0x1b
        /*004e*/ 	.short	0x00ff


	//----- nvinfo : EIATTR_MERCURY_ISA_VERSION
	.align		4
        /*0050*/ 	.byte	0x03, 0x5f
        /*0052*/ 	.short	0x0101


	//----- nvinfo : EIATTR_VRC_CTA_INIT_COUNT
	.align		4
        /*0054*/ 	.byte	0x02, 0x4a
	.zero		1
	.zero		1


	//----- nvinfo : EIATTR_EXIT_INSTR_OFFSETS
	.align		4
        /*0058*/ 	.byte	0x04, 0x1c
        /*005a*/ 	.short	(.L_17 - .L_16)


	//   ....[0]....
.L_16:
        /*005c*/ 	.word	0x000000e0


	//   ....[1]....
        /*0060*/ 	.word	0x00000600


	//   ....[2]....
        /*0064*/ 	.word	0x00000820


	//   ....[3]....
        /*0068*/ 	.word	0x00000980


	//   ....[4]....
        /*006c*/ 	.word	0x00000a30


	//----- nvinfo : EIATTR_CBANK_PARAM_SIZE
	.align		4
.L_17:
        /*0070*/ 	.byte	0x03, 0x19
        /*0072*/ 	.short	0x001c


	//----- nvinfo : EIATTR_PARAM_CBANK
	.align		4
        /*0074*/ 	.byte	0x04, 0x0a
        /*0076*/ 	.short	(.L_19 - .L_18)
	.align		4
.L_18:
        /*0078*/ 	.word	index@(.nv.constant0._Z8multiplyPfS_S_i)
        /*007c*/ 	.short	0x0380
        /*007e*/ 	.short	0x001c


	//----- nvinfo : EIATTR_SW_WAR
	.align		4
.L_19:
        /*0080*/ 	.byte	0x04, 0x36
        /*0082*/ 	.short	(.L_21 - .L_20)
.L_20:
        /*0084*/ 	.word	0x00000008
.L_21:


//--------------------- .nv.callgraph             --------------------------
	.section	.nv.callgraph,"",@"SHT_CUDA_CALLGRAPH"
	.align	4
	.sectionentsize	8
	.align		4
        /*0000*/ 	.word	0x00000000
	.align		4
        /*0004*/ 	.word	0xffffffff
	.align		4
        /*0008*/ 	.word	0x00000000
	.align		4
        /*000c*/ 	.word	0xfffffffe
	.align		4
        /*0010*/ 	.word	0x00000000
	.align		4
        /*0014*/ 	.word	0xfffffffd
	.align		4
        /*0018*/ 	.word	0x00000000
	.align		4
        /*001c*/ 	.word	0xfffffffc


//--------------------- .text._Z8multiplyPfS_S_i  --------------------------
	.section	.text._Z8multiplyPfS_S_i,"ax",@progbits
	.align	128
        .global         _Z8multiplyPfS_S_i
        .type           _Z8multiplyPfS_S_i,@function
        .size           _Z8multiplyPfS_S_i,(.L_x_5 - _Z8multiplyPfS_S_i)
        .other          _Z8multiplyPfS_S_i,@"STO_CUDA_ENTRY STV_DEFAULT"
_Z8multiplyPfS_S_i:
.text._Z8multiplyPfS_S_i:
[----:B------:R-:W-:Y:S01]  /*0000*/  LDC R1, c[0x0][0x37c] ;  /* 0x0000df00ff017b82 */ /* 0x000fe20000000800 */
[----:B------:R-:W0:Y:S07]  /*0010*/  S2R R2, SR_TID.X ;  /* 0x0000000000027919 */ /* 0x000e2e0000002100 */
[----:B------:R-:W1:Y:S01]  /*0020*/  S2UR UR4, SR_CTAID.Y ;  /* 0x00000000000479c3 */ /* 0x000e620000002600 */
[----:B------:R-:W2:Y:S07]  /*0030*/  S2R R7, SR_TID.Y ;  /* 0x0000000000077919 */ /* 0x000eae0000002200 */
[----:B------:R-:W0:Y:S08]  /*0040*/  S2UR UR6, SR_CTAID.X ;  /* 0x00000000000679c3 */ /* 0x000e300000002500 */
[----:B------:R-:W0:Y:S01]  /*0050*/  LDC R3, c[0x0][0x360] ;  /* 0x0000d800ff037b82 */ /* 0x000e220000000800 */
[----:B------:R-:W1:Y:S07]  /*0060*/  LDCU UR5, c[0x0][0x364] ;  /* 0x00006c80ff0577ac */ /* 0x000e6e0008000800 */
[----:B------:R-:W3:Y:S01]  /*0070*/  LDC R0, c[0x0][0x398] ;  /* 0x0000e600ff007b82 */ /* 0x000ee20000000800 */
[----:B-1----:R-:W-:Y:S01]  /*0080*/  UIMAD UR4, UR4, UR5, URZ ;  /* 0x00000005040472a4 */ /* 0x002fe2000f8e02ff */
[----:B0-----:R-:W-:-:S05]  /*0090*/  IMAD R2, R3, UR6, R2 ;  /* 0x0000000603027c24 */ /* 0x001fca000f8e0202 */
[----:B--2---:R-:W-:-:S04]  /*00a0*/  IADD3 R3, PT, PT, R7, UR4, RZ ;  /* 0x0000000407037c10 */ /* 0x004fc8000fffe0ff */
[----:B------:R-:W-:Y:S02]  /*00b0*/  VIMNMX R5, PT, PT, R2, R3, !PT ;  /* 0x0000000302057248 */ /* 0x000fe40007fe0100 */
[----:B---3--:R-:W-:-:S04]  /*00c0*/  ISETP.GE.AND P0, PT, R0, 0x1, PT ;  /* 0x000000010000780c */ /* 0x008fc80003f06270 */
[----:B------:R-:W-:-:S13]  /*00d0*/  ISETP.GE.OR P0, PT, R5, R0, !P0 ;  /* 0x000000000500720c */ /* 0x000fda0004706670 */
[----:B------:R-:W-:Y:S05]  /*00e0*/  @P0 EXIT ;  /* 0x000000000000094d */ /* 0x000fea0003800000 */
[----:B------:R-:W0:Y:S01]  /*00f0*/  LDC.64 R14, c[0x0][0x390] ;  /* 0x0000e400ff0e7b82 */ /* 0x000e220000000a00 */
[----:B------:R-:W1:Y:S01]  /*0100*/  LDCU.64 UR8, c[0x0][0x358] ;  /* 0x00006b00ff0877ac */ /* 0x000e620008000a00 */
[----:B------:R-:W-:Y:S01]  /*0110*/  IMAD R2, R2, R0, RZ ;  /* 0x0000000002027224 */ /* 0x000fe200078e02ff */
[C---:B------:R-:W-:Y:S02]  /*0120*/  ISETP.GE.U32.AND P1, PT, R0.reuse, 0x8, PT ;  /* 0x000000080000780c */ /* 0x040fe40003f26070 */
[----:B------:R-:W-:Y:S02]  /*0130*/  LOP3.LUT R4, R0, 0x7, RZ, 0xc0, !PT ;  /* 0x0000000700047812 */ /* 0x000fe400078ec0ff */
[----:B------:R-:W-:Y:S02]  /*0140*/  IADD3 R5, PT, PT, R3, R2, RZ ;  /* 0x0000000203057210 */ /* 0x000fe40007ffe0ff */
[----:B------:R-:W-:-:S03]  /*0150*/  ISETP.NE.AND P0, PT, R4, RZ, PT ;  /* 0x000000ff0400720c */ /* 0x000fc60003f05270 */
[----:B0-----:R-:W-:-:S04]  /*0160*/  IMAD.WIDE R14, R5, 0x4, R14 ;  /* 0x00000004050e7825 */ /* 0x001fc800078e020e */
[----:B------:R-:W-:Y:S01]  /*0170*/  HFMA2 R5, -RZ, RZ, 0, 0 ;  /* 0x00000000ff057431 */ /* 0x000fe200000001ff */
[----:B-1----:R0:W5:Y:S01]  /*0180*/  LDG.E R12, desc[UR8][R14.64] ;  /* 0x000000080e0c7981 */ /* 0x002162000c1e1900 */
[----:B------:R-:W-:Y:S05]  /*0190*/  @!P1 BRA `(.L_x_0) ;  /* 0x0000000400189947 */ /* 0x000fea0003800000 */
[----:B------:R-:W1:Y:S01]  /*01a0*/  LDCU.64 UR6, c[0x0][0x380] ;  /* 0x00007000ff0677ac */ /* 0x000e620008000a00 */
[C---:B------:R-:W-:Y:S01]  /*01b0*/  LOP3.LUT R5, R0.reuse, 0x7ffffff8, RZ, 0xc0, !PT ;  /* 0x7ffffff800057812 */ /* 0x040fe200078ec0ff */
[C---:B------:R-:W-:Y:S01]  /*01c0*/  IMAD R9, R0.reuse, 0x3, R3 ;  /* 0x0000000300097824 */ /* 0x040fe200078e0203 */
[C---:B------:R-:W-:Y:S01]  /*01d0*/  IADD3 R8, PT, PT, R0.reuse, UR4, R7 ;  /* 0x0000000400087c10 */ /* 0x040fe2000fffe007 */
[C-C-:B------:R-:W-:Y:S01]  /*01e0*/  IMAD R13, R0.reuse, 0x5, R3.reuse ;  /* 0x00000005000d7824 */ /* 0x140fe200078e0203 */
[CC--:B------:R-:W-:Y:S01]  /*01f0*/  LEA R7, R0.reuse, R3.reuse, 0x1 ;  /* 0x0000000300077211 */ /* 0x0c0fe200078e08ff */
[C-C-:B------:R-:W-:Y:S01]  /*0200*/  IMAD R25, R0.reuse, 0x6, R3.reuse ;  /* 0x0000000600197824 */ /* 0x140fe200078e0203 */
[CC--:B------:R-:W-:Y:S01]  /*0210*/  LEA R11, R0.reuse, R3.reuse, 0x2 ;  /* 0x00000003000b7211 */ /* 0x0c0fe200078e10ff */
[----:B------:R-:W-:Y:S01]  /*0220*/  IMAD R27, R0, 0x7, R3 ;  /* 0x00000007001b7824 */ /* 0x000fe200078e0203 */
[----:B------:R-:W-:Y:S02]  /*0230*/  MOV R10, R2 ;  /* 0x00000002000a7202 */ /* 0x000fe40000000f00 */
[----:B------:R-:W-:-:S02]  /*0240*/  MOV R29, R3 ;  /* 0x00000003001d7202 */ /* 0x000fc40000000f00 */
[----:B------:R-:W-:Y:S01]  /*0250*/  IADD3 R6, PT, PT, -R5, RZ, RZ ;  /* 0x000000ff05067210 */ /* 0x000fe20007ffe1ff */
[----:B-1----:R-:W-:-:S04]  /*0260*/  UIADD3 UR5, UP0, UPT, UR6, 0x10, URZ ;  /* 0x0000001006057890 */ /* 0x002fc8000ff1e0ff */
[----:B------:R-:W-:-:S12]  /*0270*/  UIADD3.X UR6, UPT, UPT, URZ, UR7, URZ, UP0, !UPT ;  /* 0x00000007ff067290 */ /* 0x000fd800087fe4ff */
.L_x_1:
[----:B------:R-:W1:Y:S01]  /*0280*/  LDC.64 R16, c[0x0][0x388] ;  /* 0x0000e200ff107b82 */ /* 0x000e620000000a00 */
[----:B------:R-:W-:Y:S02]  /*0290*/  MOV R20, UR5 ;  /* 0x0000000500147c02 */ /* 0x000fe40008000f00 */
[----:B------:R-:W-:-:S03]  /*02a0*/  MOV R21, UR6 ;  /* 0x0000000600157c02 */ /* 0x000fc60008000f00 */
[----:B------:R-:W-:-:S05]  /*02b0*/  IMAD.WIDE R20, R10, 0x4, R20 ;  /* 0x000000040a147825 */ /* 0x000fca00078e0214 */
[----:B--2---:R-:W2:Y:S01]  /*02c0*/  LDG.E R23, desc[UR8][R20.64+-0x10] ;  /* 0xfffff00814177981 */ /* 0x004ea2000c1e1900 */
[----:B-1----:R-:W-:-:S06]  /*02d0*/  IMAD.WIDE.U32 R18, R29, 0x4, R16 ;  /* 0x000000041d127825 */ /* 0x002fcc00078e0010 */
[----:B------:R-:W2:Y:S02]  /*02e0*/  LDG.E R18, desc[UR8][R18.64] ;  /* 0x0000000812127981 */ /* 0x000ea4000c1e1900 */
[----:B--2--5:R-:W-:Y:S01]  /*02f0*/  FFMA R12, R23, R18, R12 ;  /* 0x00000012170c7223 */ /* 0x024fe2000000000c */
[----:B------:R-:W-:-:S04]  /*0300*/  IMAD.WIDE.U32 R18, R8, 0x4, R16 ;  /* 0x0000000408127825 */ /* 0x000fc800078e0010 */
[----:B------:R1:W-:Y:S04]  /*0310*/  STG.E desc[UR8][R14.64], R12 ;  /* 0x0000000c0e007986 */ /* 0x0003e8000c101908 */
[----:B------:R-:W2:Y:S04]  /*0320*/  LDG.E R22, desc[UR8][R18.64] ;  /* 0x0000000812167981 */ /* 0x000ea8000c1e1900 */
[----:B------:R-:W2:Y:S02]  /*0330*/  LDG.E R23, desc[UR8][R20.64+-0xc] ;  /* 0xfffff40814177981 */ /* 0x000ea4000c1e1900 */
[----:B--2---:R-:W-:Y:S01]  /*0340*/  FFMA R24, R23, R22, R12 ;  /* 0x0000001617187223 */ /* 0x004fe2000000000c */
[----:B------:R-:W-:-:S04]  /*0350*/  IMAD.WIDE.U32 R22, R7, 0x4, R16 ;  /* 0x0000000407167825 */ /* 0x000fc800078e0010 */
[----:B------:R2:W-:Y:S04]  /*0360*/  STG.E desc[UR8][R14.64], R24 ;  /* 0x000000180e007986 */ /* 0x0005e8000c101908 */
[----:B------:R-:W3:Y:S04]  /*0370*/  LDG.E R23, desc[UR8][R22.64] ;  /* 0x0000000816177981 */ /* 0x000ee8000c1e1900 */
[----:B------:R-:W3:Y:S02]  /*0380*/  LDG.E R26, desc[UR8][R20.64+-0x8] ;  /* 0xfffff808141a7981 */ /* 0x000ee4000c1e1900 */
[----:B---3--:R-:W-:Y:S01]  /*0390*/  FFMA R26, R26, R23, R24 ;  /* 0x000000171a1a7223 */ /* 0x008fe20000000018 */
[----:B------:R-:W-:-:S04]  /*03a0*/  IMAD.WIDE.U32 R22, R9, 0x4, R16 ;  /* 0x0000000409167825 */ /* 0x000fc800078e0010 */
[----:B------:R3:W-:Y:S04]  /*03b0*/  STG.E desc[UR8][R14.64], R26 ;  /* 0x0000001a0e007986 */ /* 0x0007e8000c101908 */
[----:B-1----:R-:W4:Y:S04]  /*03c0*/  LDG.E R12, desc[UR8][R22.64] ;  /* 0x00000008160c7981 */ /* 0x002f28000c1e1900 */
[----:B------:R-:W4:Y:S02]  /*03d0*/  LDG.E R19, desc[UR8][R20.64+-0x4] ;  /* 0xfffffc0814137981 */ /* 0x000f24000c1e1900 */
[----:B----4-:R-:W-:Y:S01]  /*03e0*/  FFMA R12, R19, R12, R26 ;  /* 0x0000000c130c7223 */ /* 0x010fe2000000001a */
[----:B------:R-:W-:-:S04]  /*03f0*/  IMAD.WIDE.U32 R18, R11, 0x4, R16 ;  /* 0x000000040b127825 */ /* 0x000fc800078e0010 */
[----:B------:R1:W-:Y:S04]  /*0400*/  STG.E desc[UR8][R14.64], R12 ;  /* 0x0000000c0e007986 */ /* 0x0003e8000c101908 */
[----:B------:R-:W4:Y:S04]  /*0410*/  LDG.E R19, desc[UR8][R18.64] ;  /* 0x0000000812137981 */ /* 0x000f28000c1e1900 */
[----:B--2---:R-:W4:Y:S02]  /*0420*/  LDG.E R24, desc[UR8][R20.64] ;  /* 0x0000000814187981 */ /* 0x004f24000c1e1900 */
[----:B----4-:R-:W-:Y:S01]  /*0430*/  FFMA R24, R24, R19, R12 ;  /* 0x0000001318187223 */ /* 0x010fe2000000000c */
[----:B------:R-:W-:-:S04]  /*0440*/  IMAD.WIDE.U32 R18, R13, 0x4, R16 ;  /* 0x000000040d127825 */ /* 0x000fc800078e0010 */
[----:B------:R2:W-:Y:S04]  /*0450*/  STG.E desc[UR8][R14.64], R24 ;  /* 0x000000180e007986 */ /* 0x0005e8000c101908 */
[----:B---3--:R-:W3:Y:S04]  /*0460*/  LDG.E R26, desc[UR8][R18.64] ;  /* 0x00000008121a7981 */ /* 0x008ee8000c1e1900 */
[----:B------:R-:W3:Y:S02]  /*0470*/  LDG.E R23, desc[UR8][R20.64+0x4] ;  /* 0x0000040814177981 */ /* 0x000ee4000c1e1900 */
[----:B---3--:R-:W-:Y:S01]  /*0480*/  FFMA R26, R23, R26, R24 ;  /* 0x0000001a171a7223 */ /* 0x008fe20000000018 */
[----:B------:R-:W-:-:S04]  /*0490*/  IMAD.WIDE.U32 R22, R25, 0x4, R16 ;  /* 0x0000000419167825 */ /* 0x000fc800078e0010 */
[----:B------:R2:W-:Y:S04]  /*04a0*/  STG.E desc[UR8][R14.64], R26 ;  /* 0x0000001a0e007986 */ /* 0x0005e8000c101908 */
[----:B------:R-:W3:Y:S04]  /*04b0*/  LDG.E R23, desc[UR8][R22.64] ;  /* 0x0000000816177981 */ /* 0x000ee8000c1e1900 */
[----:B-1----:R-:W3:Y:S01]  /*04c0*/  LDG.E R12, desc[UR8][R20.64+0x8] ;  /* 0x00000808140c7981 */ /* 0x002ee2000c1e1900 */
[----:B------:R-:W-:Y:S01]  /*04d0*/  IMAD.WIDE.U32 R16, R27, 0x4, R16 ;  /* 0x000000041b107825 */ /* 0x000fe200078e0010 */
[----:B------:R-:W-:-:S03]  /*04e0*/  IADD3 R6, PT, PT, R6, 0x8, RZ ;  /* 0x0000000806067810 */ /* 0x000fc60007ffe0ff */
[----:B---3--:R-:W-:-:S05]  /*04f0*/  FFMA R28, R12, R23, R26 ;  /* 0x000000170c1c7223 */ /* 0x008fca000000001a */
[----:B------:R2:W-:Y:S04]  /*0500*/  STG.E desc[UR8][R14.64], R28 ;  /* 0x0000001c0e007986 */ /* 0x0005e8000c101908 */
[----:B------:R-:W3:Y:S04]  /*0510*/  LDG.E R12, desc[UR8][R20.64+0xc] ;  /* 0x00000c08140c7981 */ /* 0x000ee8000c1e1900 */
[----:B------:R-:W3:Y:S01]  /*0520*/  LDG.E R17, desc[UR8][R16.64] ;  /* 0x0000000810117981 */ /* 0x000ee2000c1e1900 */
[----:B------:R-:W-:Y:S02]  /*0530*/  ISETP.NE.AND P1, PT, R6, RZ, PT ;  /* 0x000000ff0600720c */ /* 0x000fe40003f25270 */
[----:B------:R-:W-:-:S02]  /*0540*/  LEA R8, R0, R8, 0x3 ;  /* 0x0000000800087211 */ /* 0x000fc400078e18ff */
[C---:B------:R-:W-:Y:S02]  /*0550*/  LEA R7, R0.reuse, R7, 0x3 ;  /* 0x0000000700077211 */ /* 0x040fe400078e18ff */
[C---:B------:R-:W-:Y:S02]  /*0560*/  LEA R9, R0.reuse, R9, 0x3 ;  /* 0x0000000900097211 */ /* 0x040fe400078e18ff */
[C---:B------:R-:W-:Y:S02]  /*0570*/  LEA R11, R0.reuse, R11, 0x3 ;  /* 0x0000000b000b7211 */ /* 0x040fe400078e18ff */
[C---:B------:R-:W-:Y:S02]  /*0580*/  LEA R13, R0.reuse, R13, 0x3 ;  /* 0x0000000d000d7211 */ /* 0x040fe400078e18ff */
[C---:B------:R-:W-:Y:S02]  /*0590*/  LEA R25, R0.reuse, R25, 0x3 ;  /* 0x0000001900197211 */ /* 0x040fe400078e18ff */
[----:B------:R-:W-:-:S02]  /*05a0*/  LEA R27, R0, R27, 0x3 ;  /* 0x0000001b001b7211 */ /* 0x000fc400078e18ff */
[----:B------:R-:W-:Y:S02]  /*05b0*/  LEA R29, R0, R29, 0x3 ;  /* 0x0000001d001d7211 */ /* 0x000fe400078e18ff */
[----:B------:R-:W-:Y:S01]  /*05c0*/  IADD3 R10, PT, PT, R10, 0x8, RZ ;  /* 0x000000080a0a7810 */ /* 0x000fe20007ffe0ff */
[----:B---3--:R-:W-:-:S05]  /*05d0*/  FFMA R12, R12, R17, R28 ;  /* 0x000000110c0c7223 */ /* 0x008fca000000001c */
[----:B------:R2:W-:Y:S01]  /*05e0*/  STG.E desc[UR8][R14.64], R12 ;  /* 0x0000000c0e007986 */ /* 0x0005e2000c101908 */
[----:B------:R-:W-:Y:S05]  /*05f0*/  @P1 BRA `(.L_x_1) ;  /* 0xfffffffc00201947 */ /* 0x000fea000383ffff */
.L_x_0:
[----:B------:R-:W-:Y:S05]  /*0600*/  @!P0 EXIT ;  /* 0x000000000000894d */ /* 0x000fea0003800000 */
[----:B------:R-:W-:Y:S02]  /*0610*/  ISETP.GE.U32.AND P0, PT, R4, 0x4, PT ;  /* 0x000000040400780c */ /* 0x000fe40003f06070 */
[----:B------:R-:W-:-:S04]  /*0620*/  LOP3.LUT R18, R0, 0x3, RZ, 0xc0, !PT ;  /* 0x0000000300127812 */ /* 0x000fc800078ec0ff */
[----:B------:R-:W-:-:S07]  /*0630*/  ISETP.NE.AND P1, PT, R18, RZ, PT ;  /* 0x000000ff1200720c */ /* 0x000fce0003f25270 */
[----:B------:R-:W-:Y:S06]  /*0640*/  @!P0 BRA `(.L_x_2) ;  /* 0x0000000000748947 */ /* 0x000fec0003800000 */
[----:B------:R-:W1:Y:S01]  /*0650*/  LDC.64 R6, c[0x0][0x388] ;  /* 0x0000e200ff067b82 */ /* 0x000e620000000a00 */
[----:B------:R-:W-:Y:S01]  /*0660*/  IADD3 R13, PT, PT, R2, R5, RZ ;  /* 0x00000005020d7210 */ /* 0x000fe20007ffe0ff */
[----:B------:R-:W-:-:S06]  /*0670*/  IMAD R17, R5, R0, R3 ;  /* 0x0000000005117224 */ /* 0x000fcc00078e0203 */
[----:B------:R-:W3:Y:S01]  /*0680*/  LDC.64 R8, c[0x0][0x380] ;  /* 0x0000e000ff087b82 */ /* 0x000ee20000000a00 */
[----:B-1----:R-:W-:-:S06]  /*0690*/  IMAD.WIDE.U32 R10, R17, 0x4, R6 ;  /* 0x00000004110a7825 */ /* 0x002fcc00078e0006 */
[----:B------:R-:W4:Y:S01]  /*06a0*/  LDG.E R10, desc[UR8][R10.64] ;  /* 0x000000080a0a7981 */ /* 0x000f22000c1e1900 */
[----:B---3--:R-:W-:-:S05]  /*06b0*/  IMAD.WIDE R8, R13, 0x4, R8 ;  /* 0x000000040d087825 */ /* 0x008fca00078e0208 */
[----:B------:R-:W4:Y:S01]  /*06c0*/  LDG.E R13, desc[UR8][R8.64] ;  /* 0x00000008080d7981 */ /* 0x000f22000c1e1900 */
[----:B------:R-:W-:Y:S01]  /*06d0*/  IADD3 R17, PT, PT, R17, R0, RZ ;  /* 0x0000000011117210 */ /* 0x000fe20007ffe0ff */
[----:B----45:R-:W-:-:S04]  /*06e0*/  FFMA R19, R13, R10, R12 ;  /* 0x0000000a0d137223 */ /* 0x030fc8000000000c */
[C---:B--2---:R-:W-:Y:S01]  /*06f0*/  IMAD.WIDE.U32 R12, R17.reuse, 0x4, R6 ;  /* 0x00000004110c7825 */ /* 0x044fe200078e0006 */
[----:B------:R1:W-:Y:S05]  /*0700*/  STG.E desc[UR8][R14.64], R19 ;  /* 0x000000130e007986 */ /* 0x0003ea000c101908 */
[----:B------:R-:W2:Y:S04]  /*0710*/  LDG.E R12, desc[UR8][R12.64] ;  /* 0x000000080c0c7981 */ /* 0x000ea8000c1e1900 */
[----:B------:R-:W2:Y:S01]  /*0720*/  LDG.E R4, desc[UR8][R8.64+0x4] ;  /* 0x0000040808047981 */ /* 0x000ea2000c1e1900 */
[----:B------:R-:W-:-:S05]  /*0730*/  IADD3 R23, PT, PT, R17, R0, RZ ;  /* 0x0000000011177210 */ /* 0x000fca0007ffe0ff */
[----:B------:R-:W-:-:S04]  /*0740*/  IMAD.WIDE.U32 R16, R23, 0x4, R6 ;  /* 0x0000000417107825 */ /* 0x000fc800078e0006 */
[----:B--2---:R-:W-:-:S05]  /*0750*/  FFMA R21, R4, R12, R19 ;  /* 0x0000000c04157223 */ /* 0x004fca0000000013 */
[----:B------:R1:W-:Y:S04]  /*0760*/  STG.E desc[UR8][R14.64], R21 ;  /* 0x000000150e007986 */ /* 0x0003e8000c101908 */
        /* <DEDUP_REMOVED lines=8> */
[----:B------:R-:W-:Y:S01]  /*07f0*/  IADD3 R5, PT, PT, R5, 0x4, RZ ;  /* 0x0000000405057810 */ /* 0x000fe20007ffe0ff */
[----:B--2---:R-:W-:-:S05]  /*0800*/  FFMA R12, R12, R6, R11 ;  /* 0x000000060c0c7223 */ /* 0x004fca000000000b */
[----:B------:R1:W-:Y:S02]  /*0810*/  STG.E desc[UR8][R14.64], R12 ;  /* 0x0000000c0e007986 */ /* 0x0003e4000c101908 */
.L_x_2:
[----:B------:R-:W-:Y:S05]  /*0820*/  @!P1 EXIT ;  /* 0x000000000000994d */ /* 0x000fea0003800000 */
[----:B------:R-:W-:Y:S02]  /*0830*/  ISETP.NE.AND P0, PT, R18, 0x1, PT ;  /* 0x000000011200780c */ /* 0x000fe40003f05270 */
[----:B------:R-:W-:-:S04]  /*0840*/  LOP3.LUT R4, R0, 0x1, RZ, 0xc0, !PT ;  /* 0x0000000100047812 */ /* 0x000fc800078ec0ff */
[----:B------:R-:W-:-:S07]  /*0850*/  ISETP.NE.U32.AND P1, PT, R4, 0x1, PT ;  /* 0x000000010400780c */ /* 0x000fce0003f25070 */
        /* <DEDUP_REMOVED lines=9> */
[----:B------:R-:W-:-:S05]  /*08f0*/  IADD3 R17, PT, PT, R17, R0, RZ ;  /* 0x0000000011117210 */ /* 0x000fca0007ffe0ff */
[----:B------:R-:W-:-:S04]  /*0900*/  IMAD.WIDE.U32 R6, R17, 0x4, R6 ;  /* 0x0000000411067825 */ /* 0x000fc800078e0006 */
[----:B----45:R-:W-:-:S05]  /*0910*/  FFMA R13, R13, R10, R12 ;  /* 0x0000000a0d0d7223 */ /* 0x030fca000000000c */
[----:B------:R3:W-:Y:S04]  /*0920*/  STG.E desc[UR8][R14.64], R13 ;  /* 0x0000000d0e007986 */ /* 0x0007e8000c101908 */
[----:B--2---:R-:W2:Y:S04]  /*0930*/  LDG.E R12, desc[UR8][R8.64+0x4] ;  /* 0x00000408080c7981 */ /* 0x004ea8000c1e1900 */
[----:B------:R-:W2:Y:S01]  /*0940*/  LDG.E R6, desc[UR8][R6.64] ;  /* 0x0000000806067981 */ /* 0x000ea2000c1e1900 */
[----:B------:R-:W-:Y:S01]  /*0950*/  IADD3 R5, PT, PT, R5, 0x2, RZ ;  /* 0x0000000205057810 */ /* 0x000fe20007ffe0ff */
[----:B--2---:R-:W-:-:S05]  /*0960*/  FFMA R12, R12, R6, R13 ;  /* 0x000000060c0c7223 */ /* 0x004fca000000000d */
[----:B------:R3:W-:Y:S02]  /*0970*/  STG.E desc[UR8][R14.64], R12 ;  /* 0x0000000c0e007986 */ /* 0x0007e4000c101908 */
.L_x_3:
[----:B------:R-:W-:Y:S05]  /*0980*/  @P1 EXIT ;  /* 0x000000000000194d */ /* 0x000fea0003800000 */
[----:B------:R-:W4:Y:S01]  /*0990*/  LDC.64 R6, c[0x0][0x380] ;  /* 0x0000e000ff067b82 */ /* 0x000f220000000a00 */
[----:B-1----:R-:W-:Y:S01]  /*09a0*/  IADD3 R11, PT, PT, R2, R5, RZ ;  /* 0x00000005020b7210 */ /* 0x002fe20007ffe0ff */
[----:B------:R-:W-:-:S06]  /*09b0*/  IMAD R5, R5, R0, R3 ;  /* 0x0000000005057224 */ /* 0x000fcc00078e0203 */
[----:B------:R-:W1:Y:S01]  /*09c0*/  LDC.64 R8, c[0x0][0x388] ;  /* 0x0000e200ff087b82 */ /* 0x000e620000000a00 */
[----:B----4-:R-:W-:-:S06]  /*09d0*/  IMAD.WIDE R2, R11, 0x4, R6 ;  /* 0x000000040b027825 */ /* 0x010fcc00078e0206 */
[----:B------:R-:W4:Y:S01]  /*09e0*/  LDG.E R3, desc[UR8][R2.64] ;  /* 0x0000000802037981 */ /* 0x000f22000c1e1900 */
[----:B-1----:R-:W-:-:S06]  /*09f0*/  IMAD.WIDE.U32 R4, R5, 0x4, R8 ;  /* 0x0000000405047825 */ /* 0x002fcc00078e0008 */
[----:B------:R-:W4:Y:S02]  /*0a00*/  LDG.E R4, desc[UR8][R4.64] ;  /* 0x0000000804047981 */ /* 0x000f24000c1e1900 */
[----:B----45:R-:W-:-:S05]  /*0a10*/  FFMA R7, R3, R4, R12 ;  /* 0x0000000403077223 */ /* 0x030fca000000000c */
[----:B------:R-:W-:Y:S01]  /*0a20*/  STG.E desc[UR8][R14.64], R7 ;  /* 0x000000070e007986 */ /* 0x000fe2000c101908 */
[----:B------:R-:W-:Y:S05]  /*0a30*/  EXIT ;  /* 0x000000000000794d */ /* 0x000fea0003800000 */
.L_x_4:
[----:B------:R-:W-:-:S00]  /*0a40*/  BRA `(.L_x_4) ;  /* 0xfffffffc00fc7947 */ /* 0x000fc0000383ffff */
[----:B------:R-:W-:-:S00]  /*0a50*/  NOP ;  /* 0x0000000000007918 */ /* 0x000fc00000000000 */
        /* <DEDUP_REMOVED lines=10> */
.L_x_5:


//--------------------- .nv.shared.reserved.0     --------------------------
	.section	.nv.shared.reserved.0,"aw",@nobits
	.weak		__nv_reservedSMEM_offset_0_alias
	.size		__nv_reservedSMEM_offset_0_alias, 0, 64
	.other		__nv_reservedSMEM_offset_0_alias,@"STO_CUDA_RESERVED_SHARED STV_DEFAULT"
__nv_reservedSMEM_offset_0_alias:
	.zero		0
	.zero		64


//--------------------- .nv.constant0._Z8multiplyPfS_S_i --------------------------
	.section	.nv.constant0._Z8multiplyPfS_S_i,"a",@progbits
	.sectionflags	@""
	.align	4
.nv.constant0._Z8multiplyPfS_S_i:
	.zero		924


//--------------------- SYMBOLS --------------------------

	.type		.nv.reservedSmem.offset0,@object
	.size		.nv.reservedSmem.offset0,0x4
